//
// Generated by NVIDIA NVVM Compiler
//
// Compiler Build ID: CL-36424714
// Cuda compilation tools, release 13.0, V13.0.88
// Based on NVVM 20.0.0
//

.version 9.0
.target sm_100
.address_size 64

	// .globl	_Z6dividePff
// _ZZ6reduceILi32EEvPKiPfS2_E4tile has been demoted

.visible .entry _Z6dividePff(
	.param .u64 .ptr .align 1 _Z6dividePff_param_0,
	.param .f32 _Z6dividePff_param_1
)
{
	.reg .b32 	%r<5>;
	.reg .b32 	%f<4>;
	.reg .b64 	%rd<5>;

	ld.param.u64 	%rd1, [_Z6dividePff_param_0];
	ld.param.f32 	%f1, [_Z6dividePff_param_1];
	cvta.to.global.u64 	%rd2, %rd1;
	mov.u32 	%r1, %ctaid.x;
	mov.u32 	%r2, %ntid.x;
	mov.u32 	%r3, %tid.x;
	mad.lo.s32 	%r4, %r1, %r2, %r3;
	mul.wide.s32 	%rd3, %r4, 4;
	add.s64 	%rd4, %rd2, %rd3;
	ld.global.f32 	%f2, [%rd4];
	div.rn.f32 	%f3, %f2, %f1;
	st.global.f32 	[%rd4], %f3;
	ret;

}
	// .globl	_Z6reduceILi32EEvPKiPfS2_
.visible .entry _Z6reduceILi32EEvPKiPfS2_(
	.param .u64 .ptr .align 1 _Z6reduceILi32EEvPKiPfS2__param_0,
	.param .u64 .ptr .align 1 _Z6reduceILi32EEvPKiPfS2__param_1,
	.param .u64 .ptr .align 1 _Z6reduceILi32EEvPKiPfS2__param_2
)
{
	.reg .pred 	%p<3>;
	.reg .b32 	%r<156>;
	.reg .b32 	%f<5>;
	.reg .b64 	%rd<13>;
	// demoted variable
	.shared .align 4 .b8 _ZZ6reduceILi32EEvPKiPfS2_E4tile[4224];
	ld.param.u64 	%rd3, [_Z6reduceILi32EEvPKiPfS2__param_0];
	ld.param.u64 	%rd1, [_Z6reduceILi32EEvPKiPfS2__param_1];
	ld.param.u64 	%rd2, [_Z6reduceILi32EEvPKiPfS2__param_2];
	cvta.to.global.u64 	%rd4, %rd3;
	mov.u32 	%r1, %ctaid.x;
	shl.b32 	%r5, %r1, 3;
	mov.u32 	%r4, %tid.x;
	add.s32 	%r6, %r5, %r4;
	mov.u32 	%r7, %ctaid.y;
	shl.b32 	%r8, %r7, 5;
	mov.u32 	%r2, %tid.y;
	add.s32 	%r3, %r8, %r2;
	mov.u32 	%r9, %nctaid.x;
	mul.lo.s32 	%r10, %r9, %r3;
	shl.b32 	%r11, %r10, 3;
	add.s32 	%r12, %r6, %r11;
	mul.wide.s32 	%rd5, %r12, 16;
	add.s64 	%rd6, %rd4, %rd5;
	ld.global.v4.u32 	{%r13, %r14, %r15, %r16}, [%rd6];
	shl.b32 	%r17, %r2, 3;
	add.s32 	%r18, %r17, %r4;
	shl.b32 	%r19, %r18, 4;
	mov.u32 	%r20, _ZZ6reduceILi32EEvPKiPfS2_E4tile;
	add.s32 	%r21, %r20, %r19;
	st.shared.v4.u32 	[%r21], {%r13, %r14, %r15, %r16};
	bar.sync 	0;
	setp.eq.s32 	%p1, %r4, 1;
	@%p1 bra 	$L__BB1_3;
	setp.ne.s32 	%p2, %r4, 0;
	@%p2 bra 	$L__BB1_4;
	cvta.to.global.u64 	%rd10, %rd1;
	shl.b32 	%r90, %r2, 7;
	add.s32 	%r92, %r20, %r90;
	ld.shared.u32 	%r93, [%r92];
	ld.shared.u32 	%r94, [%r92+4];
	add.s32 	%r95, %r94, %r93;
	ld.shared.u32 	%r96, [%r92+8];
	add.s32 	%r97, %r96, %r95;
	ld.shared.u32 	%r98, [%r92+12];
	add.s32 	%r99, %r98, %r97;
	ld.shared.u32 	%r100, [%r92+16];
	add.s32 	%r101, %r100, %r99;
	ld.shared.u32 	%r102, [%r92+20];
	add.s32 	%r103, %r102, %r101;
	ld.shared.u32 	%r104, [%r92+24];
	add.s32 	%r105, %r104, %r103;
	ld.shared.u32 	%r106, [%r92+28];
	add.s32 	%r107, %r106, %r105;
	ld.shared.u32 	%r108, [%r92+32];
	add.s32 	%r109, %r108, %r107;
	ld.shared.u32 	%r110, [%r92+36];
	add.s32 	%r111, %r110, %r109;
	ld.shared.u32 	%r112, [%r92+40];
	add.s32 	%r113, %r112, %r111;
	ld.shared.u32 	%r114, [%r92+44];
	add.s32 	%r115, %r114, %r113;
	ld.shared.u32 	%r116, [%r92+48];
	add.s32 	%r117, %r116, %r115;
	ld.shared.u32 	%r118, [%r92+52];
	add.s32 	%r119, %r118, %r117;
	ld.shared.u32 	%r120, [%r92+56];
	add.s32 	%r121, %r120, %r119;
	ld.shared.u32 	%r122, [%r92+60];
	add.s32 	%r123, %r122, %r121;
	ld.shared.u32 	%r124, [%r92+64];
	add.s32 	%r125, %r124, %r123;
	ld.shared.u32 	%r126, [%r92+68];
	add.s32 	%r127, %r126, %r125;
	ld.shared.u32 	%r128, [%r92+72];
	add.s32 	%r129, %r128, %r127;
	ld.shared.u32 	%r130, [%r92+76];
	add.s32 	%r131, %r130, %r129;
	ld.shared.u32 	%r132, [%r92+80];
	add.s32 	%r133, %r132, %r131;
	ld.shared.u32 	%r134, [%r92+84];
	add.s32 	%r135, %r134, %r133;
	ld.shared.u32 	%r136, [%r92+88];
	add.s32 	%r137, %r136, %r135;
	ld.shared.u32 	%r138, [%r92+92];
	add.s32 	%r139, %r138, %r137;
	ld.shared.u32 	%r140, [%r92+96];
	add.s32 	%r141, %r140, %r139;
	ld.shared.u32 	%r142, [%r92+100];
	add.s32 	%r143, %r142, %r141;
	ld.shared.u32 	%r144, [%r92+104];
	add.s32 	%r145, %r144, %r143;
	ld.shared.u32 	%r146, [%r92+108];
	add.s32 	%r147, %r146, %r145;
	ld.shared.u32 	%r148, [%r92+112];
	add.s32 	%r149, %r148, %r147;
	ld.shared.u32 	%r150, [%r92+116];
	add.s32 	%r151, %r150, %r149;
	ld.shared.u32 	%r152, [%r92+120];
	add.s32 	%r153, %r152, %r151;
	ld.shared.u32 	%r154, [%r92+124];
	add.s32 	%r155, %r154, %r153;
	mul.wide.u32 	%rd11, %r3, 4;
	add.s64 	%rd12, %rd10, %rd11;
	cvt.rn.f32.s32 	%f3, %r155;
	atom.global.add.f32 	%f4, [%rd12], %f3;
	bra.uni 	$L__BB1_4;
$L__BB1_3:
	cvta.to.global.u64 	%rd7, %rd2;
	shl.b32 	%r22, %r1, 5;
	add.s32 	%r23, %r22, %r2;
	shl.b32 	%r24, %r2, 2;
	add.s32 	%r26, %r20, %r24;
	ld.shared.u32 	%r27, [%r26];
	ld.shared.u32 	%r28, [%r26+128];
	add.s32 	%r29, %r28, %r27;
	ld.shared.u32 	%r30, [%r26+256];
	add.s32 	%r31, %r30, %r29;
	ld.shared.u32 	%r32, [%r26+384];
	add.s32 	%r33, %r32, %r31;
	ld.shared.u32 	%r34, [%r26+512];
	add.s32 	%r35, %r34, %r33;
	ld.shared.u32 	%r36, [%r26+640];
	add.s32 	%r37, %r36, %r35;
	ld.shared.u32 	%r38, [%r26+768];
	add.s32 	%r39, %r38, %r37;
	ld.shared.u32 	%r40, [%r26+896];
	add.s32 	%r41, %r40, %r39;
	ld.shared.u32 	%r42, [%r26+1024];
	add.s32 	%r43, %r42, %r41;
	ld.shared.u32 	%r44, [%r26+1152];
	add.s32 	%r45, %r44, %r43;
	ld.shared.u32 	%r46, [%r26+1280];
	add.s32 	%r47, %r46, %r45;
	ld.shared.u32 	%r48, [%r26+1408];
	add.s32 	%r49, %r48, %r47;
	ld.shared.u32 	%r50, [%r26+1536];
	add.s32 	%r51, %r50, %r49;
	ld.shared.u32 	%r52, [%r26+1664];
	add.s32 	%r53, %r52, %r51;
	ld.shared.u32 	%r54, [%r26+1792];
	add.s32 	%r55, %r54, %r53;
	ld.shared.u32 	%r56, [%r26+1920];
	add.s32 	%r57, %r56, %r55;
	ld.shared.u32 	%r58, [%r26+2048];
	add.s32 	%r59, %r58, %r57;
	ld.shared.u32 	%r60, [%r26+2176];
	add.s32 	%r61, %r60, %r59;
	ld.shared.u32 	%r62, [%r26+2304];
	add.s32 	%r63, %r62, %r61;
	ld.shared.u32 	%r64, [%r26+2432];
	add.s32 	%r65, %r64, %r63;
	ld.shared.u32 	%r66, [%r26+2560];
	add.s32 	%r67, %r66, %r65;
	ld.shared.u32 	%r68, [%r26+2688];
	add.s32 	%r69, %r68, %r67;
	ld.shared.u32 	%r70, [%r26+2816];
	add.s32 	%r71, %r70, %r69;
	ld.shared.u32 	%r72, [%r26+2944];
	add.s32 	%r73, %r72, %r71;
	ld.shared.u32 	%r74, [%r26+3072];
	add.s32 	%r75, %r74, %r73;
	ld.shared.u32 	%r76, [%r26+3200];
	add.s32 	%r77, %r76, %r75;
	ld.shared.u32 	%r78, [%r26+3328];
	add.s32 	%r79, %r78, %r77;
	ld.shared.u32 	%r80, [%r26+3456];
	add.s32 	%r81, %r80, %r79;
	ld.shared.u32 	%r82, [%r26+3584];
	add.s32 	%r83, %r82, %r81;
	ld.shared.u32 	%r84, [%r26+3712];
	add.s32 	%r85, %r84, %r83;
	ld.shared.u32 	%r86, [%r26+3840];
	add.s32 	%r87, %r86, %r85;
	ld.shared.u32 	%r88, [%r26+3968];
	add.s32 	%r89, %r88, %r87;
	mul.wide.s32 	%rd8, %r23, 4;
	add.s64 	%rd9, %rd7, %rd8;
	cvt.rn.f32.s32 	%f1, %r89;
	atom.global.add.f32 	%f2, [%rd9], %f1;
$L__BB1_4:
	ret;

}


// ===== COMPILED SASS (sm_100) =====

	.target	sm_100

	.elftype	@"ET_EXEC"


//--------------------- .note.nv.tkinfo           --------------------------
	.section	.note.nv.tkinfo,"",@"SHT_NOTE"
	.sectionflags	@"SHF_NOTE_NV_TKINFO"
	.tkinfo
        /*0018*/ 	.word	0x00000002
        /*0030*/ 	.string	""
        /*0030*/ 	.string	"ptxas"
        /*0030*/ 	.string	"Cuda compilation tools, release 13.0, V13.0.88"
        /*0030*/ 	.string	"Build cuda_13.0.r13.0/compiler.36424714_0"
        /*0030*/ 	.string	"-arch sm_100 -m 64 "



//--------------------- .note.nv.cuinfo           --------------------------
	.section	.note.nv.cuinfo,"",@"SHT_NOTE"
	.sectionflags	@"SHF_NOTE_NV_CUINFO"
        /*0018*/ 	.short	0x0002
        /*001a*/ 	.short	0x0064
        /*001c*/ 	.short	0x0082
	.zero		2


//--------------------- .nv.info                  --------------------------
	.section	.nv.info,"",@"SHT_CUDA_INFO"
	.align	4


	//----- nvinfo : EIATTR_REGCOUNT
	.align		4
        /*0000*/ 	.byte	0x04, 0x2f
        /*0002*/ 	.short	(.L_1 - .L_0)
	.align		4
.L_0:
        /*0004*/ 	.word	index@(_Z6dividePff)
        /*0008*/ 	.word	0x00000010


	//----- nvinfo : EIATTR_FRAME_SIZE
	.align		4
.L_1:
        /*000c*/ 	.byte	0x04, 0x11
        /*000e*/ 	.short	(.L_3 - .L_2)
	.align		4
.L_2:
        /*0010*/ 	.word	index@($__internal_0_$__cuda_sm3x_div_rn_noftz_f32_slowpath)
        /*0014*/ 	.word	0x00000000


	//----- nvinfo : EIATTR_FRAME_SIZE
	.align		4
.L_3:
        /*0018*/ 	.byte	0x04, 0x11
        /*001a*/ 	.short	(.L_5 - .L_4)
	.align		4
.L_4:
        /*001c*/ 	.word	index@(_Z6dividePff)
        /*0020*/ 	.word	0x00000000


	//----- nvinfo : EIATTR_REGCOUNT
	.align		4
.L_5:
        /*0024*/ 	.byte	0x04, 0x2f
        /*0026*/ 	.short	(.L_7 - .L_6)
	.align		4
.L_6:
        /*0028*/ 	.word	index@(_Z6reduceILi32EEvPKiPfS2_)
        /*002c*/ 	.word	0x0000001e


	//----- nvinfo : EIATTR_FRAME_SIZE
	.align		4
.L_7:
        /*0030*/ 	.byte	0x04, 0x11
        /*0032*/ 	.short	(.L_9 - .L_8)
	.align		4
.L_8:
        /*0034*/ 	.word	index@(_Z6reduceILi32EEvPKiPfS2_)
        /*0038*/ 	.word	0x00000000


	//----- nvinfo : EIATTR_MIN_STACK_SIZE
	.align		4
.L_9:
        /*003c*/ 	.byte	0x04, 0x12
        /*003e*/ 	.short	(.L_11 - .L_10)
	.align		4
.L_10:
        /*0040*/ 	.word	index@(_Z6reduceILi32EEvPKiPfS2_)
        /*0044*/ 	.word	0x00000000


	//----- nvinfo : EIATTR_MIN_STACK_SIZE
	.align		4
.L_11:
        /*0048*/ 	.byte	0x04, 0x12
        /*004a*/ 	.short	(.L_13 - .L_12)
	.align		4
.L_12:
        /*004c*/ 	.word	index@(_Z6dividePff)
        /*0050*/ 	.word	0x00000000
.L_13:


//--------------------- .nv.compat                --------------------------
	.section	.nv.compat,"",@"SHT_CUDA_COMPAT_INFO"
	.align	4
        /*0000*/ 	.byte	0x02, 0x09, 0x00, 0x00, 0x02, 0x02, 0x01, 0x00, 0x02, 0x05, 0x05, 0x00, 0x03, 0x07, 0x01, 0x01
        /*0010*/ 	.byte	0x02, 0x03, 0x00, 0x00, 0x02, 0x06, 0x01, 0x00, 0x04, 0x0b, 0x08, 0x00, 0x01, 0x00, 0x00, 0x00
        /*0020*/ 	.byte	0x00, 0x00, 0x00, 0x00


//--------------------- .nv.info._Z6reduceILi32EEvPKiPfS2_ --------------------------
	.section	.nv.info._Z6reduceILi32EEvPKiPfS2_,"",@"SHT_CUDA_INFO"
	.sectionflags	@""
	.align	4


	//----- nvinfo : EIATTR_CUDA_API_VERSION
	.align		4
        /*0000*/ 	.byte	0x04, 0x37
        /*0002*/ 	.short	(.L_15 - .L_14)
.L_14:
        /*0004*/ 	.word	0x00000082


	//----- nvinfo : EIATTR_KPARAM_INFO
	.align		4
.L_15:
        /*0008*/ 	.byte	0x04, 0x17
        /*000a*/ 	.short	(.L_17 - .L_16)
.L_16:
        /*000c*/ 	.word	0x00000000
        /*0010*/ 	.short	0x0002
        /*0012*/ 	.short	0x0010
        /*0014*/ 	.byte	0x00, 0xf5, 0x21, 0x00


	//----- nvinfo : EIATTR_KPARAM_INFO
	.align		4
.L_17:
        /*0018*/ 	.byte	0x04, 0x17
        /*001a*/ 	.short	(.L_19 - .L_18)
.L_18:
        /*001c*/ 	.word	0x00000000
        /*0020*/ 	.short	0x0001
        /*0022*/ 	.short	0x0008
        /*0024*/ 	.byte	0x00, 0xf5, 0x21, 0x00


	//----- nvinfo : EIATTR_KPARAM_INFO
	.align		4
.L_19:
        /*0028*/ 	.byte	0x04, 0x17
        /*002a*/ 	.short	(.L_21 - .L_20)
.L_20:
        /*002c*/ 	.word	0x00000000
        /*0030*/ 	.short	0x0000
        /*0032*/ 	.short	0x0000
        /*0034*/ 	.byte	0x00, 0xf5, 0x21, 0x00


	//----- nvinfo : EIATTR_SPARSE_MMA_MASK
	.align		4
.L_21:
        /*0038*/ 	.byte	0x03, 0x50
        /*003a*/ 	.short	0x0000


	//----- nvinfo : EIATTR_MAXREG_COUNT
	.align		4
        /*003c*/ 	.byte	0x03, 0x1b
        /*003e*/ 	.short	0x00ff


	//----- nvinfo : EIATTR_NUM_BARRIERS
	.align		4
        /*0040*/ 	.byte	0x02, 0x4c
        /*0042*/ 	.byte	0x01
	.zero		1


	//----- nvinfo : EIATTR_MERCURY_ISA_VERSION
	.align		4
        /*0044*/ 	.byte	0x03, 0x5f
        /*0046*/ 	.short	0x0101


	//----- nvinfo : EIATTR_VRC_CTA_INIT_COUNT
	.align		4
        /*0048*/ 	.byte	0x02, 0x4a
	.zero		1
	.zero		1


	//----- nvinfo : EIATTR_EXIT_INSTR_OFFSETS
	.align		4
        /*004c*/ 	.byte	0x04, 0x1c
        /*004e*/ 	.short	(.L_23 - .L_22)


	//   ....[0]....
.L_22:
        /*0050*/ 	.word	0x00000180


	//   ....[1]....
        /*0054*/ 	.word	0x00000360


	//   ....[2]....
        /*0058*/ 	.word	0x000006d0


	//----- nvinfo : EIATTR_CRS_STACK_SIZE
	.align		4
.L_23:
        /*005c*/ 	.byte	0x04, 0x1e
        /*005e*/ 	.short	(.L_25 - .L_24)
.L_24:
        /*0060*/ 	.word	0x00000000


	//----- nvinfo : EIATTR_CBANK_PARAM_SIZE
	.align		4
.L_25:
        /*0064*/ 	.byte	0x03, 0x19
        /*0066*/ 	.short	0x0018


	//----- nvinfo : EIATTR_PARAM_CBANK
	.align		4
        /*0068*/ 	.byte	0x04, 0x0a
        /*006a*/ 	.short	(.L_27 - .L_26)
	.align		4
.L_26:
        /*006c*/ 	.word	index@(.nv.constant0._Z6reduceILi32EEvPKiPfS2_)
        /*0070*/ 	.short	0x0380
        /*0072*/ 	.short	0x0018


	//----- nvinfo : EIATTR_SW_WAR
	.align		4
.L_27:
        /*0074*/ 	.byte	0x04, 0x36
        /*0076*/ 	.short	(.L_29 - .L_28)
.L_28:
        /*0078*/ 	.word	0x00000008
.L_29:


//--------------------- .nv.info._Z6dividePff     --------------------------
	.section	.nv.info._Z6dividePff,"",@"SHT_CUDA_INFO"
	.sectionflags	@""
	.align	4


	//----- nvinfo : EIATTR_CUDA_API_VERSION
	.align		4
        /*0000*/ 	.byte	0x04, 0x37
        /*0002*/ 	.short	(.L_31 - .L_30)
.L_30:
        /*0004*/ 	.word	0x00000082


	//----- nvinfo : EIATTR_KPARAM_INFO
	.align		4
.L_31:
        /*0008*/ 	.byte	0x04, 0x17
        /*000a*/ 	.short	(.L_33 - .L_32)
.L_32:
        /*000c*/ 	.word	0x00000000
        /*0010*/ 	.short	0x0001
        /*0012*/ 	.short	0x0008
        /*0014*/ 	.byte	0x00, 0xf0, 0x11, 0x00


	//----- nvinfo : EIATTR_KPARAM_INFO
	.align		4
.L_33:
        /*0018*/ 	.byte	0x04, 0x17
        /*001a*/ 	.short	(.L_35 - .L_34)
.L_34:
        /*001c*/ 	.word	0x00000000
        /*0020*/ 	.short	0x0000
        /*0022*/ 	.short	0x0000
        /*0024*/ 	.byte	0x00, 0xf5, 0x21, 0x00


	//----- nvinfo : EIATTR_SPARSE_MMA_MASK
	.align		4
.L_35:
        /*0028*/ 	.byte	0x03, 0x50
        /*002a*/ 	.short	0x0000


	//----- nvinfo : EIATTR_MAXREG_COUNT
	.align		4
        /*002c*/ 	.byte	0x03, 0x1b
        /*002e*/ 	.short	0x00ff


	//----- nvinfo : EIATTR_MERCURY_ISA_VERSION
	.align		4
        /*0030*/ 	.byte	0x03, 0x5f
        /*0032*/ 	.short	0x0101


	//----- nvinfo : EIATTR_VRC_CTA_INIT_COUNT
	.align		4
        /*0034*/ 	.byte	0x02, 0x4a
	.zero		1
	.zero		1


	//----- nvinfo : EIATTR_EXIT_INSTR_OFFSETS
	.align		4
        /*0038*/ 	.byte	0x04, 0x1c
        /*003a*/ 	.short	(.L_37 - .L_36)


	//   ....[0]....
.L_36:
        /*003c*/ 	.word	0x00000180


	//----- nvinfo : EIATTR_CRS_STACK_SIZE
	.align		4
.L_37:
        /*0040*/ 	.byte	0x04, 0x1e
        /*0042*/ 	.short	(.L_39 - .L_38)
.L_38:
        /*0044*/ 	.word	0x00000000


	//----- nvinfo : EIATTR_CBANK_PARAM_SIZE
	.align		4
.L_39:
        /*0048*/ 	.byte	0x03, 0x19
        /*004a*/ 	.short	0x000c


	//----- nvinfo : EIATTR_PARAM_CBANK
	.align		4
        /*004c*/ 	.byte	0x04, 0x0a
        /*004e*/ 	.short	(.L_41 - .L_40)
	.align		4
.L_40:
        /*0050*/ 	.word	index@(.nv.constant0._Z6dividePff)
        /*0054*/ 	.short	0x0380
        /*0056*/ 	.short	0x000c


	//----- nvinfo : EIATTR_SW_WAR
	.align		4
.L_41:
        /*0058*/ 	.byte	0x04, 0x36
        /*005a*/ 	.short	(.L_43 - .L_42)
.L_42:
        /*005c*/ 	.word	0x00000008
.L_43:


//--------------------- .nv.callgraph             --------------------------
	.section	.nv.callgraph,"",@"SHT_CUDA_CALLGRAPH"
	.align	4
	.sectionentsize	8
	.align		4
        /*0000*/ 	.word	0x00000000
	.align		4
        /*0004*/ 	.word	0xffffffff
	.align		4
        /*0008*/ 	.word	0x00000000
	.align		4
        /*000c*/ 	.word	0xfffffffe
	.align		4
        /*0010*/ 	.word	0x00000000
	.align		4
        /*0014*/ 	.word	0xfffffffd
	.align		4
        /*0018*/ 	.word	0x00000000
	.align		4
        /*001c*/ 	.word	0xfffffffc


//--------------------- .text._Z6reduceILi32EEvPKiPfS2_ --------------------------
	.section	.text._Z6reduceILi32EEvPKiPfS2_,"ax",@progbits
	.align	128
        .global         _Z6reduceILi32EEvPKiPfS2_
        .type           _Z6reduceILi32EEvPKiPfS2_,@function
        .size           _Z6reduceILi32EEvPKiPfS2_,(.L_x_17 - _Z6reduceILi32EEvPKiPfS2_)
        .other          _Z6reduceILi32EEvPKiPfS2_,@"STO_CUDA_ENTRY STV_DEFAULT"
_Z6reduceILi32EEvPKiPfS2_:
.text._Z6reduceILi32EEvPKiPfS2_:
[----:B------:R-:W-:Y:S01]  /*0000*/  LDC R1, c[0x0][0x37c] ;  /* 0x0000df00ff017b82 */ /* 0x000fe20000000800 */
[----:B------:R-:W0:Y:S01]  /*0010*/  S2R R7, SR_CTAID.Y ;  /* 0x0000000000077919 */ /* 0x000e220000002600 */
[----:B------:R-:W1:Y:S06]  /*0020*/  LDCU UR4, c[0x0][0x370] ;  /* 0x00006e00ff0477ac */ /* 0x000e6c0008000800 */
[----:B------:R-:W2:Y:S01]  /*0030*/  LDC.64 R4, c[0x0][0x380] ;  /* 0x0000e000ff047b82 */ /* 0x000ea20000000a00 */
[----:B------:R-:W0:Y:S01]  /*0040*/  S2R R2, SR_TID.Y ;  /* 0x0000000000027919 */ /* 0x000e220000002200 */
[----:B------:R-:W3:Y:S01]  /*0050*/  LDCU.64 UR6, c[0x0][0x358] ;  /* 0x00006b00ff0677ac */ /* 0x000ee20008000a00 */
[----:B------:R-:W4:Y:S01]  /*0060*/  S2R R9, SR_TID.X ;  /* 0x0000000000097919 */ /* 0x000f220000002100 */
[----:B------:R-:W4:Y:S01]  /*0070*/  S2R R3, SR_CTAID.X ;  /* 0x0000000000037919 */ /* 0x000f220000002500 */
[----:B0-----:R-:W-:-:S04]  /*0080*/  IMAD R0, R7, 0x20, R2 ;  /* 0x0000002007007824 */ /* 0x001fc800078e0202 */
[----:B-1----:R-:W-:Y:S02]  /*0090*/  IMAD R7, R0, UR4, RZ ;  /* 0x0000000400077c24 */ /* 0x002fe4000f8e02ff */
[----:B----4-:R-:W-:-:S04]  /*00a0*/  IMAD R6, R3, 0x8, R9 ;  /* 0x0000000803067824 */ /* 0x010fc800078e0209 */
[----:B------:R-:W-:-:S04]  /*00b0*/  IMAD R7, R7, 0x8, R6 ;  /* 0x0000000807077824 */ /* 0x000fc800078e0206 */
[----:B--2---:R-:W-:-:S06]  /*00c0*/  IMAD.WIDE R4, R7, 0x10, R4 ;  /* 0x0000001007047825 */ /* 0x004fcc00078e0204 */
[----:B---3--:R-:W2:Y:S01]  /*00d0*/  LDG.E.128 R4, desc[UR6][R4.64] ;  /* 0x0000000604047981 */ /* 0x008ea2000c1e1d00 */
[----:B------:R-:W0:Y:S01]  /*00e0*/  S2UR UR5, SR_CgaCtaId ;  /* 0x00000000000579c3 */ /* 0x000e220000008800 */
[----:B------:R-:W-:Y:S01]  /*00f0*/  UMOV UR4, 0x400 ;  /* 0x0000040000047882 */ /* 0x000fe20000000000 */
[----:B------:R-:W-:Y:S01]  /*0100*/  ISETP.NE.AND P0, PT, R9, 0x1, PT ;  /* 0x000000010900780c */ /* 0x000fe20003f05270 */
[----:B------:R-:W-:Y:S01]  /*0110*/  IMAD R8, R2, 0x8, R9 ;  /* 0x0000000802087824 */ /* 0x000fe200078e0209 */
[----:B0-----:R-:W-:-:S06]  /*0120*/  ULEA UR4, UR5, UR4, 0x18 ;  /* 0x0000000405047291 */ /* 0x001fcc000f8ec0ff */
[----:B------:R-:W-:-:S05]  /*0130*/  LEA R8, R8, UR4, 0x4 ;  /* 0x0000000408087c11 */ /* 0x000fca000f8e20ff */
[----:B--2---:R0:W-:Y:S01]  /*0140*/  STS.128 [R8], R4 ;  /* 0x0000000408007388 */ /* 0x0041e20000000c00 */
[----:B------:R-:W-:Y:S06]  /*0150*/  BAR.SYNC.DEFER_BLOCKING 0x0 ;  /* 0x0000000000007b1d */ /* 0x000fec0000010000 */
[----:B------:R-:W-:Y:S05]  /*0160*/  @!P0 BRA `(.L_x_0) ;  /* 0x0000000000808947 */ /* 0x000fea0003800000 */
[----:B------:R-:W-:-:S13]  /*0170*/  ISETP.NE.AND P0, PT, R9, RZ, PT ;  /* 0x000000ff0900720c */ /* 0x000fda0003f05270 */
[----:B------:R-:W-:Y:S05]  /*0180*/  @P0 EXIT ;  /* 0x000000000000094d */ /* 0x000fea0003800000 */
[----:B------:R-:W-:-:S05]  /*0190*/  LEA R2, R2, UR4, 0x7 ;  /* 0x0000000402027c11 */ /* 0x000fca000f8e38ff */
[----:B------:R-:W1:Y:S04]  /*01a0*/  LDS.128 R24, [R2] ;  /* 0x0000000002187984 */ /* 0x000e680000000c00 */
[----:B0-----:R-:W0:Y:S04]  /*01b0*/  LDS.128 R8, [R2+0x10] ;  /* 0x0000100002087984 */ /* 0x001e280000000c00 */
[----:B------:R-:W2:Y:S04]  /*01c0*/  LDS.128 R12, [R2+0x20] ;  /* 0x00002000020c7984 */ /* 0x000ea80000000c00 */
[----:B------:R-:W3:Y:S04]  /*01d0*/  LDS.128 R16, [R2+0x30] ;  /* 0x0000300002107984 */ /* 0x000ee80000000c00 */
[----:B------:R-:W4:Y:S04]  /*01e0*/  LDS.128 R20, [R2+0x40] ;  /* 0x0000400002147984 */ /* 0x000f280000000c00 */
[----:B------:R-:W5:Y:S01]  /*01f0*/  LDS.128 R4, [R2+0x50] ;  /* 0x0000500002047984 */ /* 0x000f620000000c00 */
[----:B-1----:R-:W-:-:S04]  /*0200*/  IADD3 R24, PT, PT, R26, R25, R24 ;  /* 0x000000191a187210 */ /* 0x002fc80007ffe018 */
[----:B0-----:R-:W-:Y:S02]  /*0210*/  IADD3 R8, PT, PT, R8, R27, R24 ;  /* 0x0000001b08087210 */ /* 0x001fe40007ffe018 */
[----:B------:R-:W0:Y:S02]  /*0220*/  LDS.128 R24, [R2+0x60] ;  /* 0x0000600002187984 */ /* 0x000e240000000c00 */
[----:B------:R-:W-:-:S04]  /*0230*/  IADD3 R8, PT, PT, R10, R9, R8 ;  /* 0x000000090a087210 */ /* 0x000fc80007ffe008 */
[----:B--2---:R-:W-:Y:S02]  /*0240*/  IADD3 R12, PT, PT, R12, R11, R8 ;  /* 0x0000000b0c0c7210 */ /* 0x004fe40007ffe008 */
[----:B------:R-:W1:Y:S02]  /*0250*/  LDS.128 R8, [R2+0x70] ;  /* 0x0000700002087984 */ /* 0x000e640000000c00 */
[----:B------:R-:W-:-:S04]  /*0260*/  IADD3 R12, PT, PT, R14, R13, R12 ;  /* 0x0000000d0e0c7210 */ /* 0x000fc80007ffe00c */
[----:B---3--:R-:W-:-:S04]  /*0270*/  IADD3 R12, PT, PT, R16, R15, R12 ;  /* 0x0000000f100c7210 */ /* 0x008fc80007ffe00c */
[----:B------:R-:W-:-:S04]  /*0280*/  IADD3 R12, PT, PT, R18, R17, R12 ;  /* 0x00000011120c7210 */ /* 0x000fc80007ffe00c */
[----:B----4-:R-:W-:-:S04]  /*0290*/  IADD3 R12, PT, PT, R20, R19, R12 ;  /* 0x00000013140c7210 */ /* 0x010fc80007ffe00c */
[----:B------:R-:W-:-:S04]  /*02a0*/  IADD3 R12, PT, PT, R22, R21, R12 ;  /* 0x00000015160c7210 */ /* 0x000fc80007ffe00c */
[----:B-----5:R-:W-:Y:S02]  /*02b0*/  IADD3 R4, PT, PT, R4, R23, R12 ;  /* 0x0000001704047210 */ /* 0x020fe40007ffe00c */
[----:B------:R-:W2:Y:S02]  /*02c0*/  LDC.64 R12, c[0x0][0x388] ;  /* 0x0000e200ff0c7b82 */ /* 0x000ea40000000a00 */
[----:B------:R-:W-:-:S04]  /*02d0*/  IADD3 R4, PT, PT, R6, R5, R4 ;  /* 0x0000000506047210 */ /* 0x000fc80007ffe004 */
[----:B0-----:R-:W-:-:S04]  /*02e0*/  IADD3 R4, PT, PT, R24, R7, R4 ;  /* 0x0000000718047210 */ /* 0x001fc80007ffe004 */
[----:B------:R-:W-:-:S04]  /*02f0*/  IADD3 R4, PT, PT, R26, R25, R4 ;  /* 0x000000191a047210 */ /* 0x000fc80007ffe004 */
[----:B-1----:R-:W-:-:S04]  /*0300*/  IADD3 R4, PT, PT, R8, R27, R4 ;  /* 0x0000001b08047210 */ /* 0x002fc80007ffe004 */
[----:B------:R-:W-:Y:S01]  /*0310*/  IADD3 R4, PT, PT, R10, R9, R4 ;  /* 0x000000090a047210 */ /* 0x000fe20007ffe004 */
[----:B--2---:R-:W-:-:S04]  /*0320*/  IMAD.WIDE.U32 R12, R0, 0x4, R12 ;  /* 0x00000004000c7825 */ /* 0x004fc800078e000c */
[----:B------:R-:W-:-:S05]  /*0330*/  IMAD.IADD R4, R4, 0x1, R11 ;  /* 0x0000000104047824 */ /* 0x000fca00078e020b */
[----:B------:R-:W-:-:S05]  /*0340*/  I2FP.F32.S32 R3, R4 ;  /* 0x0000000400037245 */ /* 0x000fca0000201400 */
[----:B------:R-:W-:Y:S01]  /*0350*/  REDG.E.ADD.F32.FTZ.RN.STRONG.GPU desc[UR6][R12.64], R3 ;  /* 0x000000030c0079a6 */ /* 0x000fe2000c12f306 */
[----:B------:R-:W-:Y:S05]  /*0360*/  EXIT ;  /* 0x000000000000794d */ /* 0x000fea0003800000 */
.L_x_0:
[----:B------:R-:W-:Y:S01]  /*0370*/  LEA R16, R2, UR4, 0x2 ;  /* 0x0000000402107c11 */ /* 0x000fe2000f8e10ff */
[----:B------:R-:W-:-:S04]  /*0380*/  IMAD R3, R3, 0x20, R2 ;  /* 0x0000002003037824 */ /* 0x000fc800078e0202 */
[----:B------:R-:W-:Y:S04]  /*0390*/  LDS R0, [R16] ;  /* 0x0000000010007984 */ /* 0x000fe80000000800 */
[----:B0-----:R-:W-:Y:S04]  /*03a0*/  LDS R5, [R16+0x80] ;  /* 0x0000800010057984 */ /* 0x001fe80000000800 */
[----:B------:R-:W0:Y:S04]  /*03b0*/  LDS R4, [R16+0x100] ;  /* 0x0001000010047984 */ /* 0x000e280000000800 */
[----:B------:R-:W-:Y:S04]  /*03c0*/  LDS R25, [R16+0x180] ;  /* 0x0001800010197984 */ /* 0x000fe80000000800 */
[----:B------:R-:W1:Y:S04]  /*03d0*/  LDS R24, [R16+0x200] ;  /* 0x0002000010187984 */ /* 0x000e680000000800 */
[----:B------:R-:W-:Y:S04]  /*03e0*/  LDS R6, [R16+0x280] ;  /* 0x0002800010067984 */ /* 0x000fe80000000800 */
[----:B------:R-:W2:Y:S04]  /*03f0*/  LDS R9, [R16+0x300] ;  /* 0x0003000010097984 */ /* 0x000ea80000000800 */
[----:B------:R-:W-:Y:S04]  /*0400*/  LDS R22, [R16+0x380] ;  /* 0x0003800010167984 */ /* 0x000fe80000000800 */
[----:B------:R-:W3:Y:S04]  /*0410*/  LDS R23, [R16+0x400] ;  /* 0x0004000010177984 */ /* 0x000ee80000000800 */
[----:B------:R-:W-:Y:S04]  /*0420*/  LDS R20, [R16+0x480] ;  /* 0x0004800010147984 */ /* 0x000fe80000000800 */
[----:B------:R-:W4:Y:S04]  /*0430*/  LDS R21, [R16+0x500] ;  /* 0x0005000010157984 */ /* 0x000f280000000800 */
[----:B------:R-:W-:Y:S04]  /*0440*/  LDS R18, [R16+0x580] ;  /* 0x0005800010127984 */ /* 0x000fe80000000800 */
[----:B------:R-:W5:Y:S01]  /*0450*/  LDS R19, [R16+0x600] ;  /* 0x0006000010137984 */ /* 0x000f620000000800 */
[----:B0-----:R-:W-:-:S03]  /*0460*/  IADD3 R4, PT, PT, R4, R5, R0 ;  /* 0x0000000504047210 */ /* 0x001fc60007ffe000 */
[----:B------:R-:W-:Y:S04]  /*0470*/  LDS R17, [R16+0x680] ;  /* 0x0006800010117984 */ /* 0x000fe80000000800 */
[----:B------:R-:W0:Y:S01]  /*0480*/  LDS R14, [R16+0x700] ;  /* 0x00070000100e7984 */ /* 0x000e220000000800 */
[----:B-1----:R-:W-:-:S03]  /*0490*/  IADD3 R24, PT, PT, R24, R25, R4 ;  /* 0x0000001918187210 */ /* 0x002fc60007ffe004 */
[----:B------:R-:W-:Y:S04]  /*04a0*/  LDS R15, [R16+0x780] ;  /* 0x00078000100f7984 */ /* 0x000fe80000000800 */
[----:B------:R-:W1:Y:S01]  /*04b0*/  LDS R12, [R16+0x800] ;  /* 0x00080000100c7984 */ /* 0x000e620000000800 */
[----:B--2---:R-:W-:-:S03]  /*04c0*/  IADD3 R24, PT, PT, R9, R6, R24 ;  /* 0x0000000609187210 */ /* 0x004fc60007ffe018 */
[----:B------:R-:W-:Y:S04]  /*04d0*/  LDS R13, [R16+0x880] ;  /* 0x00088000100d7984 */ /* 0x000fe80000000800 */
[----:B------:R-:W2:Y:S01]  /*04e0*/  LDS R10, [R16+0x900] ;  /* 0x00090000100a7984 */ /* 0x000ea20000000800 */
[----:B---3--:R-:W-:-:S03]  /*04f0*/  IADD3 R24, PT, PT, R23, R22, R24 ;  /* 0x0000001617187210 */ /* 0x008fc60007ffe018 */
[----:B------:R-:W-:Y:S04]  /*0500*/  LDS R11, [R16+0x980] ;  /* 0x00098000100b7984 */ /* 0x000fe80000000800 */
[----:B------:R-:W3:Y:S01]  /*0510*/  LDS R8, [R16+0xa00] ;  /* 0x000a000010087984 */ /* 0x000ee20000000800 */
[----:B----4-:R-:W-:-:S03]  /*0520*/  IADD3 R24, PT, PT, R21, R20, R24 ;  /* 0x0000001415187210 */ /* 0x010fc60007ffe018 */
[----:B------:R-:W-:Y:S04]  /*0530*/  LDS R0, [R16+0xa80] ;  /* 0x000a800010007984 */ /* 0x000fe80000000800 */
[----:B------:R-:W4:Y:S01]  /*0540*/  LDS R7, [R16+0xb00] ;  /* 0x000b000010077984 */ /* 0x000f220000000800 */
[----:B-----5:R-:W-:-:S03]  /*0550*/  IADD3 R19, PT, PT, R19, R18, R24 ;  /* 0x0000001213137210 */ /* 0x020fc60007ffe018 */
        /* <DEDUP_REMOVED lines=11> */
[----:B---3--:R-:W-:Y:S02]  /*0610*/  IADD3 R8, PT, PT, R8, R11, R10 ;  /* 0x0000000b08087210 */ /* 0x008fe40007ffe00a */
[----:B------:R-:W3:Y:S01]  /*0620*/  LDC.64 R10, c[0x0][0x390] ;  /* 0x0000e400ff0a7b82 */ /* 0x000ee20000000a00 */
[----:B------:R-:W2:Y:S01]  /*0630*/  LDS R18, [R16+0xf80] ;  /* 0x000f800010127984 */ /* 0x000ea20000000800 */
[----:B----4-:R-:W-:-:S04]  /*0640*/  IADD3 R0, PT, PT, R7, R0, R8 ;  /* 0x0000000007007210 */ /* 0x010fc80007ffe008 */
[----:B-----5:R-:W-:-:S04]  /*0650*/  IADD3 R0, PT, PT, R4, R5, R0 ;  /* 0x0000000504007210 */ /* 0x020fc80007ffe000 */
[----:B0-----:R-:W-:Y:S01]  /*0660*/  IADD3 R0, PT, PT, R6, R9, R0 ;  /* 0x0000000906007210 */ /* 0x001fe20007ffe000 */
[----:B---3--:R-:W-:-:S03]  /*0670*/  IMAD.WIDE R10, R3, 0x4, R10 ;  /* 0x00000004030a7825 */ /* 0x008fc600078e020a */
[----:B-1----:R-:W-:-:S04]  /*0680*/  IADD3 R0, PT, PT, R22, R23, R0 ;  /* 0x0000001716007210 */ /* 0x002fc80007ffe000 */
[----:B--2---:R-:W-:-:S05]  /*0690*/  IADD3 R21, PT, PT, R20, R21, R0 ;  /* 0x0000001514157210 */ /* 0x004fca0007ffe000 */
[----:B------:R-:W-:-:S05]  /*06a0*/  IMAD.IADD R18, R21, 0x1, R18 ;  /* 0x0000000115127824 */ /* 0x000fca00078e0212 */
[----:B------:R-:W-:-:S05]  /*06b0*/  I2FP.F32.S32 R3, R18 ;  /* 0x0000001200037245 */ /* 0x000fca0000201400 */
[----:B------:R-:W-:Y:S01]  /*06c0*/  REDG.E.ADD.F32.FTZ.RN.STRONG.GPU desc[UR6][R10.64], R3 ;  /* 0x000000030a0079a6 */ /* 0x000fe2000c12f306 */
[----:B------:R-:W-:Y:S05]  /*06d0*/  EXIT ;  /* 0x000000000000794d */ /* 0x000fea0003800000 */
.L_x_1:
[----:B------:R-:W-:-:S00]  /*06e0*/  BRA `(.L_x_1) ;  /* 0xfffffffc00fc7947 */ /* 0x000fc0000383ffff */
[----:B------:R-:W-:-:S00]  /*06f0*/  NOP ;  /* 0x0000000000007918 */ /* 0x000fc00000000000 */
        /* <DEDUP_REMOVED lines=8> */
.L_x_17:


//--------------------- .text._Z6dividePff        --------------------------
	.section	.text._Z6dividePff,"ax",@progbits
	.align	128
        .global         _Z6dividePff
        .type           _Z6dividePff,@function
        .size           _Z6dividePff,(.L_x_16 - _Z6dividePff)
        .other          _Z6dividePff,@"STO_CUDA_ENTRY STV_DEFAULT"
_Z6dividePff:
.text._Z6dividePff:
[----:B------:R-:W-:Y:S01]  /*0000*/  LDC R1, c[0x0][0x37c] ;  /* 0x0000df00ff017b82 */ /* 0x000fe20000000800 */
[----:B------:R-:W0:Y:S07]  /*0010*/  S2R R0, SR_TID.X ;  /* 0x0000000000007919 */ /* 0x000e2e0000002100 */
[----:B------:R-:W0:Y:S01]  /*0020*/  S2UR UR6, SR_CTAID.X ;  /* 0x00000000000679c3 */ /* 0x000e220000002500 */
[----:B------:R-:W1:Y:S07]  /*0030*/  LDCU.64 UR4, c[0x0][0x358] ;  /* 0x00006b00ff0477ac */ /* 0x000e6e0008000a00 */
[----:B------:R-:W0:Y:S08]  /*0040*/  LDC R3, c[0x0][0x360] ;  /* 0x0000d800ff037b82 */ /* 0x000e300000000800 */
[----:B------:R-:W2:Y:S08]  /*0050*/  LDC.64 R4, c[0x0][0x380] ;  /* 0x0000e000ff047b82 */ /* 0x000eb00000000a00 */
[----:B------:R-:W3:Y:S01]  /*0060*/  LDC R7, c[0x0][0x388] ;  /* 0x0000e200ff077b82 */ /* 0x000ee20000000800 */
[----:B0-----:R-:W-:-:S04]  /*0070*/  IMAD R3, R3, UR6, R0 ;  /* 0x0000000603037c24 */ /* 0x001fc8000f8e0200 */
[----:B--2---:R-:W-:-:S05]  /*0080*/  IMAD.WIDE R4, R3, 0x4, R4 ;  /* 0x0000000403047825 */ /* 0x004fca00078e0204 */
[----:B-1----:R-:W2:Y:S01]  /*0090*/  LDG.E R0, desc[UR4][R4.64] ;  /* 0x0000000404007981 */ /* 0x002ea2000c1e1900 */
[----:B------:R-:W-:Y:S01]  /*00a0*/  BSSY.RECONVERGENT B0, `(.L_x_2) ;  /* 0x000000c000007945 */ /* 0x000fe20003800200 */
[----:B---3--:R-:W0:Y:S02]  /*00b0*/  MUFU.RCP R2, R7 ;  /* 0x0000000700027308 */ /* 0x008e240000001000 */
[----:B0-----:R-:W-:-:S04]  /*00c0*/  FFMA R3, R2, -R7, 1 ;  /* 0x3f80000002037423 */ /* 0x001fc80000000807 */
[----:B------:R-:W-:Y:S02]  /*00d0*/  FFMA R3, R2, R3, R2 ;  /* 0x0000000302037223 */ /* 0x000fe40000000002 */
[----:B--2---:R-:W0:Y:S02]  /*00e0*/  FCHK P0, R0, R7 ;  /* 0x0000000700007302 */ /* 0x004e240000000000 */
[----:B------:R-:W-:-:S04]  /*00f0*/  FFMA R2, R0, R3, RZ ;  /* 0x0000000300027223 */ /* 0x000fc800000000ff */
[----:B------:R-:W-:-:S04]  /*0100*/  FFMA R6, R2, -R7, R0 ;  /* 0x8000000702067223 */ /* 0x000fc80000000000 */
[----:B------:R-:W-:Y:S01]  /*0110*/  FFMA R3, R3, R6, R2 ;  /* 0x0000000603037223 */ /* 0x000fe20000000002 */
[----:B0-----:R-:W-:Y:S06]  /*0120*/  @!P0 BRA `(.L_x_3) ;  /* 0x00000000000c8947 */ /* 0x001fec0003800000 */
[----:B------:R-:W-:-:S07]  /*0130*/  MOV R2, 0x150 ;  /* 0x0000015000027802 */ /* 0x000fce0000000f00 */
[----:B------:R-:W-:Y:S05]  /*0140*/  CALL.REL.NOINC `($__internal_0_$__cuda_sm3x_div_rn_noftz_f32_slowpath) ;  /* 0x0000000000107944 */ /* 0x000fea0003c00000 */
[----:B------:R-:W-:-:S07]  /*0150*/  IMAD.MOV.U32 R3, RZ, RZ, R0 ;  /* 0x000000ffff037224 */ /* 0x000fce00078e0000 */
.L_x_3:
[----:B------:R-:W-:Y:S05]  /*0160*/  BSYNC.RECONVERGENT B0 ;  /* 0x0000000000007941 */ /* 0x000fea0003800200 */
.L_x_2:
[----:B------:R-:W-:Y:S01]  /*0170*/  STG.E desc[UR4][R4.64], R3 ;  /* 0x0000000304007986 */ /* 0x000fe2000c101904 */
[----:B------:R-:W-:Y:S05]  /*0180*/  EXIT ;  /* 0x000000000000794d */ /* 0x000fea0003800000 */
        .weak           $__internal_0_$__cuda_sm3x_div_rn_noftz_f32_slowpath
        .type           $__internal_0_$__cuda_sm3x_div_rn_noftz_f32_slowpath,@function
        .size           $__internal_0_$__cuda_sm3x_div_rn_noftz_f32_slowpath,(.L_x_16 - $__internal_0_$__cuda_sm3x_div_rn_noftz_f32_slowpath)
$__internal_0_$__cuda_sm3x_div_rn_noftz_f32_slowpath:
[----:B------:R-:W0:Y:S01]  /*0190*/  LDC R3, c[0x0][0x388] ;  /* 0x0000e200ff037b82 */ /* 0x000e220000000800 */
[--C-:B------:R-:W-:Y:S01]  /*01a0*/  SHF.R.U32.HI R6, RZ, 0x17, R0.reuse ;  /* 0x00000017ff067819 */ /* 0x100fe20000011600 */
[----:B------:R-:W1:Y:S01]  /*01b0*/  LDCU UR6, c[0x0][0x388] ;  /* 0x00007100ff0677ac */ /* 0x000e620008000800 */
[----:B------:R-:W-:Y:S01]  /*01c0*/  BSSY.RECONVERGENT B1, `(.L_x_4) ;  /* 0x0000064000017945 */ /* 0x000fe20003800200 */
[----:B------:R-:W-:Y:S01]  /*01d0*/  IMAD.MOV.U32 R8, RZ, RZ, R0 ;  /* 0x000000ffff087224 */ /* 0x000fe200078e0000 */
[----:B------:R-:W-:-:S05]  /*01e0*/  LOP3.LUT R6, R6, 0xff, RZ, 0xc0, !PT ;  /* 0x000000ff06067812 */ /* 0x000fca00078ec0ff */
[----:B------:R-:W-:Y:S02]  /*01f0*/  VIADD R11, R6, 0xffffffff ;  /* 0xffffffff060b7836 */ /* 0x000fe40000000000 */
[----:B-1----:R-:W-:Y:S01]  /*0200*/  IMAD.U32 R9, RZ, RZ, UR6 ;  /* 0x00000006ff097e24 */ /* 0x002fe2000f8e00ff */
[----:B0-----:R-:W-:-:S04]  /*0210*/  SHF.R.U32.HI R7, RZ, 0x17, R3 ;  /* 0x00000017ff077819 */ /* 0x001fc80000011603 */
[----:B------:R-:W-:-:S05]  /*0220*/  LOP3.LUT R7, R7, 0xff, RZ, 0xc0, !PT ;  /* 0x000000ff07077812 */ /* 0x000fca00078ec0ff */
[----:B------:R-:W-:-:S05]  /*0230*/  VIADD R12, R7, 0xffffffff ;  /* 0xffffffff070c7836 */ /* 0x000fca0000000000 */
[----:B------:R-:W-:-:S04]  /*0240*/  ISETP.GT.U32.AND P0, PT, R12, 0xfd, PT ;  /* 0x000000fd0c00780c */ /* 0x000fc80003f04070 */
[----:B------:R-:W-:-:S13]  /*0250*/  ISETP.GT.U32.OR P0, PT, R11, 0xfd, P0 ;  /* 0x000000fd0b00780c */ /* 0x000fda0000704470 */
[----:B------:R-:W-:Y:S01]  /*0260*/  @!P0 IMAD.MOV.U32 R10, RZ, RZ, RZ ;  /* 0x000000ffff0a8224 */ /* 0x000fe200078e00ff */
[----:B------:R-:W-:Y:S06]  /*0270*/  @!P0 BRA `(.L_x_5) ;  /* 0x00000000005c8947 */ /* 0x000fec0003800000 */
[----:B------:R-:W-:Y:S02]  /*0280*/  FSETP.GTU.FTZ.AND P1, PT, |R3|, +INF , PT ;  /* 0x7f8000000300780b */ /* 0x000fe40003f3c200 */
[----:B------:R-:W-:-:S04]  /*0290*/  FSETP.GTU.FTZ.AND P0, PT, |R0|, +INF , PT ;  /* 0x7f8000000000780b */ /* 0x000fc80003f1c200 */
[----:B------:R-:W-:-:S13]  /*02a0*/  PLOP3.LUT P0, PT, P0, P1, PT, 0xf8, 0x8f ;  /* 0x00000000008f781c */ /* 0x000fda0000703f70 */
[----:B------:R-:W-:Y:S05]  /*02b0*/  @P0 BRA `(.L_x_6) ;  /* 0x00000004004c0947 */ /* 0x000fea0003800000 */
[----:B------:R-:W-:-:S13]  /*02c0*/  LOP3.LUT P0, RZ, R9, 0x7fffffff, R8, 0xc8, !PT ;  /* 0x7fffffff09ff7812 */ /* 0x000fda000780c808 */
[----:B------:R-:W-:Y:S05]  /*02d0*/  @!P0 BRA `(.L_x_7) ;  /* 0x00000004003c8947 */ /* 0x000fea0003800000 */
[C---:B------:R-:W-:Y:S02]  /*02e0*/  FSETP.NEU.FTZ.AND P2, PT, |R0|.reuse, +INF , PT ;  /* 0x7f8000000000780b */ /* 0x040fe40003f5d200 */
[----:B------:R-:W-:Y:S02]  /*02f0*/  FSETP.NEU.FTZ.AND P1, PT, |R3|, +INF , PT ;  /* 0x7f8000000300780b */ /* 0x000fe40003f3d200 */
[----:B------:R-:W-:-:S11]  /*0300*/  FSETP.NEU.FTZ.AND P0, PT, |R0|, +INF , PT ;  /* 0x7f8000000000780b */ /* 0x000fd60003f1d200 */
[----:B------:R-:W-:Y:S05]  /*0310*/  @!P1 BRA !P2, `(.L_x_7) ;  /* 0x00000004002c9947 */ /* 0x000fea0005000000 */
[----:B------:R-:W-:-:S04]  /*0320*/  LOP3.LUT P2, RZ, R8, 0x7fffffff, RZ, 0xc0, !PT ;  /* 0x7fffffff08ff7812 */ /* 0x000fc8000784c0ff */
[----:B------:R-:W-:-:S13]  /*0330*/  PLOP3.LUT P1, PT, P1, P2, PT, 0x2f, 0xf2 ;  /* 0x0000000000f2781c */ /* 0x000fda0000f24577 */
[----:B------:R-:W-:Y:S05]  /*0340*/  @P1 BRA `(.L_x_8) ;  /* 0x0000000400181947 */ /* 0x000fea0003800000 */
[----:B------:R-:W-:-:S04]  /*0350*/  LOP3.LUT P1, RZ, R9, 0x7fffffff, RZ, 0xc0, !PT ;  /* 0x7fffffff09ff7812 */ /* 0x000fc8000782c0ff */
[----:B------:R-:W-:-:S13]  /*0360*/  PLOP3.LUT P0, PT, P0, P1, PT, 0x2f, 0xf2 ;  /* 0x0000000000f2781c */ /* 0x000fda0000702577 */
[----:B------:R-:W-:Y:S05]  /*0370*/  @P0 BRA `(.L_x_9) ;  /* 0x0000000400000947 */ /* 0x000fea0003800000 */
[----:B------:R-:W-:Y:S02]  /*0380*/  ISETP.GE.AND P0, PT, R11, RZ, PT ;  /* 0x000000ff0b00720c */ /* 0x000fe40003f06270 */
[----:B------:R-:W-:-:S11]  /*0390*/  ISETP.GE.AND P1, PT, R12, RZ, PT ;  /* 0x000000ff0c00720c */ /* 0x000fd60003f26270 */
[----:B------:R-:W-:Y:S02]  /*03a0*/  @P0 IMAD.MOV.U32 R10, RZ, RZ, RZ ;  /* 0x000000ffff0a0224 */ /* 0x000fe400078e00ff */
[----:B------:R-:W-:Y:S01]  /*03b0*/  @!P0 FFMA R8, R0, 1.84467440737095516160e+19, RZ ;  /* 0x5f80000000088823 */ /* 0x000fe200000000ff */
[----:B------:R-:W-:Y:S02]  /*03c0*/  @!P0 IMAD.MOV.U32 R10, RZ, RZ, -0x40 ;  /* 0xffffffc0ff0a8424 */ /* 0x000fe400078e00ff */
[----:B------:R-:W-:Y:S02]  /*03d0*/  @!P1 FFMA R9, R3, 1.84467440737095516160e+19, RZ ;  /* 0x5f80000003099823 */ /* 0x000fe400000000ff */
[----:B------:R-:W-:-:S07]  /*03e0*/  @!P1 VIADD R10, R10, 0x40 ;  /* 0x000000400a0a9836 */ /* 0x000fce0000000000 */
.L_x_5:
[----:B------:R-:W-:Y:S01]  /*03f0*/  LEA R0, R7, 0xc0800000, 0x17 ;  /* 0xc080000007007811 */ /* 0x000fe200078eb8ff */
[----:B------:R-:W-:Y:S01]  /*0400*/  VIADD R6, R6, 0xffffff81 ;  /* 0xffffff8106067836 */ /* 0x000fe20000000000 */
[----:B------:R-:W-:Y:S03]  /*0410*/  BSSY.RECONVERGENT B2, `(.L_x_10) ;  /* 0x0000035000027945 */ /* 0x000fe60003800200 */
[----:B------:R-:W-:Y:S01]  /*0420*/  IMAD.IADD R9, R9, 0x1, -R0 ;  /* 0x0000000109097824 */ /* 0x000fe200078e0a00 */
[C---:B------:R-:W-:Y:S01]  /*0430*/  IADD3 R7, PT, PT, R6.reuse, 0x7f, -R7 ;  /* 0x0000007f06077810 */ /* 0x040fe20007ffe807 */
[----:B------:R-:W-:Y:S02]  /*0440*/  IMAD R0, R6, -0x800000, R8 ;  /* 0xff80000006007824 */ /* 0x000fe400078e0208 */
[----:B------:R-:W0:Y:S01]  /*0450*/  MUFU.RCP R3, R9 ;  /* 0x0000000900037308 */ /* 0x000e220000001000 */
[----:B------:R-:W-:Y:S01]  /*0460*/  FADD.FTZ R11, -R9, -RZ ;  /* 0x800000ff090b7221 */ /* 0x000fe20000010100 */
[----:B------:R-:W-:-:S03]  /*0470*/  IMAD.IADD R7, R7, 0x1, R10 ;  /* 0x0000000107077824 */ /* 0x000fc600078e020a */
[----:B0-----:R-:W-:-:S04]  /*0480*/  FFMA R12, R3, R11, 1 ;  /* 0x3f800000030c7423 */ /* 0x001fc8000000000b */
[----:B------:R-:W-:-:S04]  /*0490*/  FFMA R12, R3, R12, R3 ;  /* 0x0000000c030c7223 */ /* 0x000fc80000000003 */
[----:B------:R-:W-:-:S04]  /*04a0*/  FFMA R3, R0, R12, RZ ;  /* 0x0000000c00037223 */ /* 0x000fc800000000ff */
[----:B------:R-:W-:-:S04]  /*04b0*/  FFMA R8, R11, R3, R0 ;  /* 0x000000030b087223 */ /* 0x000fc80000000000 */
[----:B------:R-:W-:-:S04]  /*04c0*/  FFMA R13, R12, R8, R3 ;  /* 0x000000080c0d7223 */ /* 0x000fc80000000003 */
[----:B------:R-:W-:-:S04]  /*04d0*/  FFMA R8, R11, R13, R0 ;  /* 0x0000000d0b087223 */ /* 0x000fc80000000000 */
[----:B------:R-:W-:-:S05]  /*04e0*/  FFMA R0, R12, R8, R13 ;  /* 0x000000080c007223 */ /* 0x000fca000000000d */
[----:B------:R-:W-:-:S04]  /*04f0*/  SHF.R.U32.HI R3, RZ, 0x17, R0 ;  /* 0x00000017ff037819 */ /* 0x000fc80000011600 */
[----:B------:R-:W-:-:S05]  /*0500*/  LOP3.LUT R3, R3, 0xff, RZ, 0xc0, !PT ;  /* 0x000000ff03037812 */ /* 0x000fca00078ec0ff */
[----:B------:R-:W-:-:S04]  /*0510*/  IMAD.IADD R9, R3, 0x1, R7 ;  /* 0x0000000103097824 */ /* 0x000fc800078e0207 */
[----:B------:R-:W-:-:S05]  /*0520*/  VIADD R3, R9, 0xffffffff ;  /* 0xffffffff09037836 */ /* 0x000fca0000000000 */
[----:B------:R-:W-:-:S13]  /*0530*/  ISETP.GE.U32.AND P0, PT, R3, 0xfe, PT ;  /* 0x000000fe0300780c */ /* 0x000fda0003f06070 */
[----:B------:R-:W-:Y:S05]  /*0540*/  @!P0 BRA `(.L_x_11) ;  /* 0x0000000000808947 */ /* 0x000fea0003800000 */
[----:B------:R-:W-:-:S13]  /*0550*/  ISETP.GT.AND P0, PT, R9, 0xfe, PT ;  /* 0x000000fe0900780c */ /* 0x000fda0003f04270 */
[----:B------:R-:W-:Y:S05]  /*0560*/  @P0 BRA `(.L_x_12) ;  /* 0x00000000006c0947 */ /* 0x000fea0003800000 */
[----:B------:R-:W-:-:S13]  /*0570*/  ISETP.GE.AND P0, PT, R9, 0x1, PT ;  /* 0x000000010900780c */ /* 0x000fda0003f06270 */
[----:B------:R-:W-:Y:S05]  /*0580*/  @P0 BRA `(.L_x_13) ;  /* 0x0000000000740947 */ /* 0x000fea0003800000 */
[----:B------:R-:W-:Y:S02]  /*0590*/  ISETP.GE.AND P0, PT, R9, -0x18, PT ;  /* 0xffffffe80900780c */ /* 0x000fe40003f06270 */
[----:B------:R-:W-:-:S11]  /*05a0*/  LOP3.LUT R0, R0, 0x80000000, RZ, 0xc0, !PT ;  /* 0x8000000000007812 */ /* 0x000fd600078ec0ff */
[----:B------:R-:W-:Y:S05]  /*05b0*/  @!P0 BRA `(.L_x_13) ;  /* 0x0000000000688947 */ /* 0x000fea0003800000 */
[CCC-:B------:R-:W-:Y:S01]  /*05c0*/  FFMA.RZ R3, R12.reuse, R8.reuse, R13.reuse ;  /* 0x000000080c037223 */ /* 0x1c0fe2000000c00d */
[CCC-:B------:R-:W-:Y:S01]  /*05d0*/  FFMA.RM R6, R12.reuse, R8.reuse, R13.reuse ;  /* 0x000000080c067223 */ /* 0x1c0fe2000000400d */
[C---:B------:R-:W-:Y:S02]  /*05e0*/  ISETP.NE.AND P2, PT, R9.reuse, RZ, PT ;  /* 0x000000ff0900720c */ /* 0x040fe40003f45270 */
[----:B------:R-:W-:Y:S02]  /*05f0*/  ISETP.NE.AND P1, PT, R9, RZ, PT ;  /* 0x000000ff0900720c */ /* 0x000fe40003f25270 */
[----:B------:R-:W-:Y:S01]  /*0600*/  LOP3.LUT R7, R3, 0x7fffff, RZ, 0xc0, !PT ;  /* 0x007fffff03077812 */ /* 0x000fe200078ec0ff */
[----:B------:R-:W-:Y:S01]  /*0610*/  FFMA.RP R3, R12, R8, R13 ;  /* 0x000000080c037223 */ /* 0x000fe2000000800d */
[----:B------:R-:W-:Y:S02]  /*0620*/  VIADD R8, R9, 0x20 ;  /* 0x0000002009087836 */ /* 0x000fe40000000000 */
[----:B------:R-:W-:Y:S01]  /*0630*/  LOP3.LUT R7, R7, 0x800000, RZ, 0xfc, !PT ;  /* 0x0080000007077812 */ /* 0x000fe200078efcff */
[----:B------:R-:W-:Y:S01]  /*0640*/  IMAD.MOV R9, RZ, RZ, -R9 ;  /* 0x000000ffff097224 */ /* 0x000fe200078e0a09 */
[----:B------:R-:W-:-:S02]  /*0650*/  FSETP.NEU.FTZ.AND P0, PT, R3, R6, PT ;  /* 0x000000060300720b */ /* 0x000fc40003f1d000 */
[----:B------:R-:W-:Y:S02]  /*0660*/  SHF.L.U32 R8, R7, R8, RZ ;  /* 0x0000000807087219 */ /* 0x000fe400000006ff */
[----:B------:R-:W-:Y:S02]  /*0670*/  SEL R6, R9, RZ, P2 ;  /* 0x000000ff09067207 */ /* 0x000fe40001000000 */
[----:B------:R-:W-:Y:S02]  /*0680*/  ISETP.NE.AND P1, PT, R8, RZ, P1 ;  /* 0x000000ff0800720c */ /* 0x000fe40000f25270 */
[----:B------:R-:W-:Y:S02]  /*0690*/  SHF.R.U32.HI R6, RZ, R6, R7 ;  /* 0x00000006ff067219 */ /* 0x000fe40000011607 */
[----:B------:R-:W-:Y:S02]  /*06a0*/  PLOP3.LUT P0, PT, P0, P1, PT, 0xf8, 0x8f ;  /* 0x00000000008f781c */ /* 0x000fe40000703f70 */
[----:B------:R-:W-:-:S02]  /*06b0*/  SHF.R.U32.HI R8, RZ, 0x1, R6 ;  /* 0x00000001ff087819 */ /* 0x000fc40000011606 */
[----:B------:R-:W-:-:S04]  /*06c0*/  SEL R3, RZ, 0x1, !P0 ;  /* 0x00000001ff037807 */ /* 0x000fc80004000000 */
[----:B------:R-:W-:-:S04]  /*06d0*/  LOP3.LUT R3, R3, 0x1, R8, 0xf8, !PT ;  /* 0x0000000103037812 */ /* 0x000fc800078ef808 */
[----:B------:R-:W-:-:S05]  /*06e0*/  LOP3.LUT R3, R3, R6, RZ, 0xc0, !PT ;  /* 0x0000000603037212 */ /* 0x000fca00078ec0ff */
[----:B------:R-:W-:-:S05]  /*06f0*/  IMAD.IADD R3, R8, 0x1, R3 ;  /* 0x0000000108037824 */ /* 0x000fca00078e0203 */
[----:B------:R-:W-:Y:S01]  /*0700*/  LOP3.LUT R0, R3, R0, RZ, 0xfc, !PT ;  /* 0x0000000003007212 */ /* 0x000fe200078efcff */
[----:B------:R-:W-:Y:S06]  /*0710*/  BRA `(.L_x_13) ;  /* 0x0000000000107947 */ /* 0x000fec0003800000 */
.L_x_12:
[----:B------:R-:W-:-:S04]  /*0720*/  LOP3.LUT R0, R0, 0x80000000, RZ, 0xc0, !PT ;  /* 0x8000000000007812 */ /* 0x000fc800078ec0ff */
[----:B------:R-:W-:Y:S01]  /*0730*/  LOP3.LUT R0, R0, 0x7f800000, RZ, 0xfc, !PT ;  /* 0x7f80000000007812 */ /* 0x000fe200078efcff */
[----:B------:R-:W-:Y:S06]  /*0740*/  BRA `(.L_x_13) ;  /* 0x0000000000047947 */ /* 0x000fec0003800000 */
.L_x_11:
[----:B------:R-:W-:-:S07]  /*0750*/  IMAD R0, R7, 0x800000, R0 ;  /* 0x0080000007007824 */ /* 0x000fce00078e0200 */
.L_x_13:
[----:B------:R-:W-:Y:S05]  /*0760*/  BSYNC.RECONVERGENT B2 ;  /* 0x0000000000027941 */ /* 0x000fea0003800200 */
.L_x_10:
[----:B------:R-:W-:Y:S05]  /*0770*/  BRA `(.L_x_14) ;  /* 0x0000000000207947 */ /* 0x000fea0003800000 */
.L_x_9:
[----:B------:R-:W-:-:S04]  /*0780*/  LOP3.LUT R0, R9, 0x80000000, R8, 0x48, !PT ;  /* 0x8000000009007812 */ /* 0x000fc800078e4808 */
[----:B------:R-:W-:Y:S01]  /*0790*/  LOP3.LUT R0, R0, 0x7f800000, RZ, 0xfc, !PT ;  /* 0x7f80000000007812 */ /* 0x000fe200078efcff */
[----:B------:R-:W-:Y:S06]  /*07a0*/  BRA `(.L_x_14) ;  /* 0x0000000000147947 */ /* 0x000fec0003800000 */
.L_x_8:
[----:B------:R-:W-:Y:S01]  /*07b0*/  LOP3.LUT R0, R9, 0x80000000, R8, 0x48, !PT ;  /* 0x8000000009007812 */ /* 0x000fe200078e4808 */
[----:B------:R-:W-:Y:S06]  /*07c0*/  BRA `(.L_x_14) ;  /* 0x00000000000c7947 */ /* 0x000fec0003800000 */
.L_x_7:
[----:B------:R-:W0:Y:S01]  /*07d0*/  MUFU.RSQ R0, -QNAN ;  /* 0xffc0000000007908 */ /* 0x000e220000001400 */
[----:B------:R-:W-:Y:S05]  /*07e0*/  BRA `(.L_x_14) ;  /* 0x0000000000047947 */ /* 0x000fea0003800000 */
.L_x_6:
[----:B------:R-:W-:-:S07]  /*07f0*/  FADD.FTZ R0, R0, R3 ;  /* 0x0000000300007221 */ /* 0x000fce0000010000 */
.L_x_14:
[----:B------:R-:W-:Y:S05]  /*0800*/  BSYNC.RECONVERGENT B1 ;  /* 0x0000000000017941 */ /* 0x000fea0003800200 */
.L_x_4:
[----:B------:R-:W-:-:S04]  /*0810*/  IMAD.MOV.U32 R3, RZ, RZ, 0x0 ;  /* 0x00000000ff037424 */ /* 0x000fc800078e00ff */
[----:B0-----:R-:W-:Y:S05]  /*0820*/  RET.REL.NODEC R2 `(_Z6dividePff) ;  /* 0xfffffff402f47950 */ /* 0x001fea0003c3ffff */
.L_x_15:
        /* <DEDUP_REMOVED lines=13> */
.L_x_16:


//--------------------- .nv.shared._Z6reduceILi32EEvPKiPfS2_ --------------------------
	.section	.nv.shared._Z6reduceILi32EEvPKiPfS2_,"aw",@nobits
	.sectionflags	@""
	.align	4
.nv.shared._Z6reduceILi32EEvPKiPfS2_:
	.zero		5248


//--------------------- .nv.shared.reserved.0     --------------------------
	.section	.nv.shared.reserved.0,"aw",@nobits
	.weak		__nv_reservedSMEM_offset_0_alias
	.size		__nv_reservedSMEM_offset_0_alias, 0, 64
	.other		__nv_reservedSMEM_offset_0_alias,@"STO_CUDA_RESERVED_SHARED STV_DEFAULT"
__nv_reservedSMEM_offset_0_alias:
	.zero		0
	.zero		64


//--------------------- .nv.constant0._Z6reduceILi32EEvPKiPfS2_ --------------------------
	.section	.nv.constant0._Z6reduceILi32EEvPKiPfS2_,"a",@progbits
	.sectionflags	@""
	.align	4
.nv.constant0._Z6reduceILi32EEvPKiPfS2_:
	.zero		920


//--------------------- .nv.constant0._Z6dividePff --------------------------
	.section	.nv.constant0._Z6dividePff,"a",@progbits
	.sectionflags	@""
	.align	4
.nv.constant0._Z6dividePff:
	.zero		908


//--------------------- SYMBOLS --------------------------

	.type		.nv.reservedSmem.offset0,@object
	.size		.nv.reservedSmem.offset0,0x4
	.type		.nv.reservedSmem.cap,@object
	.size		.nv.reservedSmem.cap,0x4
